//
// Generated by NVIDIA NVVM Compiler
//
// Compiler Build ID: CL-36424714
// Cuda compilation tools, release 13.0, V13.0.88
// Based on NVVM 20.0.0
//

.version 9.0
.target sm_100
.address_size 64

	// .globl	_Z3mulPdS_

.visible .entry _Z3mulPdS_(
	.param .u64 .ptr .align 1 _Z3mulPdS__param_0,
	.param .u64 .ptr .align 1 _Z3mulPdS__param_1
)
{
	.reg .pred 	%p<2>;
	.reg .b32 	%r<9>;
	.reg .b64 	%rd<13>;
	.reg .b64 	%fd<49>;

	ld.param.u64 	%rd5, [_Z3mulPdS__param_0];
	ld.param.u64 	%rd6, [_Z3mulPdS__param_1];
	cvta.to.global.u64 	%rd7, %rd6;
	cvta.to.global.u64 	%rd8, %rd5;
	mov.u32 	%r4, %ctaid.x;
	mov.u32 	%r5, %ntid.x;
	mov.u32 	%r6, %tid.x;
	mad.lo.s32 	%r7, %r4, %r5, %r6;
	mul.wide.u32 	%rd9, %r7, 8;
	add.s64 	%rd1, %rd7, %rd9;
	mul.wide.u32 	%rd10, %r7, 65536;
	add.s64 	%rd11, %rd10, %rd8;
	add.s64 	%rd12, %rd11, 64;
	mov.b32 	%r8, 0;
$L__BB0_1:
	ld.global.f64 	%fd1, [%rd12+-64];
	ld.global.f64 	%fd2, [%rd1];
	mul.f64 	%fd3, %fd1, %fd2;
	st.global.f64 	[%rd12+-64], %fd3;
	ld.global.f64 	%fd4, [%rd12+-56];
	ld.global.f64 	%fd5, [%rd1];
	mul.f64 	%fd6, %fd4, %fd5;
	st.global.f64 	[%rd12+-56], %fd6;
	ld.global.f64 	%fd7, [%rd12+-48];
	ld.global.f64 	%fd8, [%rd1];
	mul.f64 	%fd9, %fd7, %fd8;
	st.global.f64 	[%rd12+-48], %fd9;
	ld.global.f64 	%fd10, [%rd12+-40];
	ld.global.f64 	%fd11, [%rd1];
	mul.f64 	%fd12, %fd10, %fd11;
	st.global.f64 	[%rd12+-40], %fd12;
	ld.global.f64 	%fd13, [%rd12+-32];
	ld.global.f64 	%fd14, [%rd1];
	mul.f64 	%fd15, %fd13, %fd14;
	st.global.f64 	[%rd12+-32], %fd15;
	ld.global.f64 	%fd16, [%rd12+-24];
	ld.global.f64 	%fd17, [%rd1];
	mul.f64 	%fd18, %fd16, %fd17;
	st.global.f64 	[%rd12+-24], %fd18;
	ld.global.f64 	%fd19, [%rd12+-16];
	ld.global.f64 	%fd20, [%rd1];
	mul.f64 	%fd21, %fd19, %fd20;
	st.global.f64 	[%rd12+-16], %fd21;
	ld.global.f64 	%fd22, [%rd12+-8];
	ld.global.f64 	%fd23, [%rd1];
	mul.f64 	%fd24, %fd22, %fd23;
	st.global.f64 	[%rd12+-8], %fd24;
	ld.global.f64 	%fd25, [%rd12];
	ld.global.f64 	%fd26, [%rd1];
	mul.f64 	%fd27, %fd25, %fd26;
	st.global.f64 	[%rd12], %fd27;
	ld.global.f64 	%fd28, [%rd12+8];
	ld.global.f64 	%fd29, [%rd1];
	mul.f64 	%fd30, %fd28, %fd29;
	st.global.f64 	[%rd12+8], %fd30;
	ld.global.f64 	%fd31, [%rd12+16];
	ld.global.f64 	%fd32, [%rd1];
	mul.f64 	%fd33, %fd31, %fd32;
	st.global.f64 	[%rd12+16], %fd33;
	ld.global.f64 	%fd34, [%rd12+24];
	ld.global.f64 	%fd35, [%rd1];
	mul.f64 	%fd36, %fd34, %fd35;
	st.global.f64 	[%rd12+24], %fd36;
	ld.global.f64 	%fd37, [%rd12+32];
	ld.global.f64 	%fd38, [%rd1];
	mul.f64 	%fd39, %fd37, %fd38;
	st.global.f64 	[%rd12+32], %fd39;
	ld.global.f64 	%fd40, [%rd12+40];
	ld.global.f64 	%fd41, [%rd1];
	mul.f64 	%fd42, %fd40, %fd41;
	st.global.f64 	[%rd12+40], %fd42;
	ld.global.f64 	%fd43, [%rd12+48];
	ld.global.f64 	%fd44, [%rd1];
	mul.f64 	%fd45, %fd43, %fd44;
	st.global.f64 	[%rd12+48], %fd45;
	ld.global.f64 	%fd46, [%rd12+56];
	ld.global.f64 	%fd47, [%rd1];
	mul.f64 	%fd48, %fd46, %fd47;
	st.global.f64 	[%rd12+56], %fd48;
	add.s32 	%r8, %r8, 16;
	add.s64 	%rd12, %rd12, 128;
	setp.ne.s32 	%p1, %r8, 8192;
	@%p1 bra 	$L__BB0_1;
	ret;

}
	// .globl	_Z10gen_matrixPd
.visible .entry _Z10gen_matrixPd(
	.param .u64 .ptr .align 1 _Z10gen_matrixPd_param_0
)
{
	.reg .pred 	%p<3>;
	.reg .b32 	%r<6>;
	.reg .b64 	%rd<26>;
	.reg .b64 	%fd<17>;

	ld.param.u64 	%rd6, [_Z10gen_matrixPd_param_0];
	mov.u32 	%r1, %ctaid.x;
	mov.u32 	%r2, %ntid.x;
	mul.lo.s32 	%r3, %r1, %r2;
	mov.u32 	%r4, %tid.x;
	neg.s32 	%r5, %r4;
	setp.ne.s32 	%p1, %r3, %r5;
	@%p1 bra 	$L__BB1_3;
	cvta.to.global.u64 	%rd8, %rd6;
	add.s64 	%rd24, %rd8, 64;
	mov.b64 	%rd25, 2137;
$L__BB1_2:
	cvt.rn.f64.u64 	%fd1, %rd25;
	st.global.f64 	[%rd24+-64], %fd1;
	add.s64 	%rd9, %rd25, 42;
	cvt.rn.f64.u64 	%fd2, %rd9;
	st.global.f64 	[%rd24+-56], %fd2;
	add.s64 	%rd10, %rd25, 84;
	cvt.rn.f64.u64 	%fd3, %rd10;
	st.global.f64 	[%rd24+-48], %fd3;
	add.s64 	%rd11, %rd25, 126;
	cvt.rn.f64.u64 	%fd4, %rd11;
	st.global.f64 	[%rd24+-40], %fd4;
	add.s64 	%rd12, %rd25, 168;
	cvt.rn.f64.u64 	%fd5, %rd12;
	st.global.f64 	[%rd24+-32], %fd5;
	add.s64 	%rd13, %rd25, 210;
	cvt.rn.f64.u64 	%fd6, %rd13;
	st.global.f64 	[%rd24+-24], %fd6;
	add.s64 	%rd14, %rd25, 252;
	cvt.rn.f64.u64 	%fd7, %rd14;
	st.global.f64 	[%rd24+-16], %fd7;
	add.s64 	%rd15, %rd25, 294;
	cvt.rn.f64.u64 	%fd8, %rd15;
	st.global.f64 	[%rd24+-8], %fd8;
	add.s64 	%rd16, %rd25, 336;
	cvt.rn.f64.u64 	%fd9, %rd16;
	st.global.f64 	[%rd24], %fd9;
	add.s64 	%rd17, %rd25, 378;
	cvt.rn.f64.u64 	%fd10, %rd17;
	st.global.f64 	[%rd24+8], %fd10;
	add.s64 	%rd18, %rd25, 420;
	cvt.rn.f64.u64 	%fd11, %rd18;
	st.global.f64 	[%rd24+16], %fd11;
	add.s64 	%rd19, %rd25, 462;
	cvt.rn.f64.u64 	%fd12, %rd19;
	st.global.f64 	[%rd24+24], %fd12;
	add.s64 	%rd20, %rd25, 504;
	cvt.rn.f64.u64 	%fd13, %rd20;
	st.global.f64 	[%rd24+32], %fd13;
	add.s64 	%rd21, %rd25, 546;
	cvt.rn.f64.u64 	%fd14, %rd21;
	st.global.f64 	[%rd24+40], %fd14;
	add.s64 	%rd22, %rd25, 588;
	cvt.rn.f64.u64 	%fd15, %rd22;
	st.global.f64 	[%rd24+48], %fd15;
	add.s64 	%rd23, %rd25, 630;
	cvt.rn.f64.u64 	%fd16, %rd23;
	st.global.f64 	[%rd24+56], %fd16;
	add.s64 	%rd25, %rd25, 672;
	add.s64 	%rd24, %rd24, 128;
	setp.ne.s64 	%p2, %rd25, 346201;
	@%p2 bra 	$L__BB1_2;
$L__BB1_3:
	ret;

}


// ===== COMPILED SASS (sm_100) =====

	.target	sm_100

	.elftype	@"ET_EXEC"


//--------------------- .note.nv.tkinfo           --------------------------
	.section	.note.nv.tkinfo,"",@"SHT_NOTE"
	.sectionflags	@"SHF_NOTE_NV_TKINFO"
	.tkinfo
        /*0018*/ 	.word	0x00000002
        /*0030*/ 	.string	""
        /*0030*/ 	.string	"ptxas"
        /*0030*/ 	.string	"Cuda compilation tools, release 13.0, V13.0.88"
        /*0030*/ 	.string	"Build cuda_13.0.r13.0/compiler.36424714_0"
        /*0030*/ 	.string	"-arch sm_100 -m 64 "



//--------------------- .note.nv.cuinfo           --------------------------
	.section	.note.nv.cuinfo,"",@"SHT_NOTE"
	.sectionflags	@"SHF_NOTE_NV_CUINFO"
        /*0018*/ 	.short	0x0002
        /*001a*/ 	.short	0x0064
        /*001c*/ 	.short	0x0082
	.zero		2


//--------------------- .nv.info                  --------------------------
	.section	.nv.info,"",@"SHT_CUDA_INFO"
	.align	4


	//----- nvinfo : EIATTR_REGCOUNT
	.align		4
        /*0000*/ 	.byte	0x04, 0x2f
        /*0002*/ 	.short	(.L_1 - .L_0)
	.align		4
.L_0:
        /*0004*/ 	.word	index@(_Z3mulPdS_)
        /*0008*/ 	.word	0x00000012


	//----- nvinfo : EIATTR_FRAME_SIZE
	.align		4
.L_1:
        /*000c*/ 	.byte	0x04, 0x11
        /*000e*/ 	.short	(.L_3 - .L_2)
	.align		4
.L_2:
        /*0010*/ 	.word	index@(_Z3mulPdS_)
        /*0014*/ 	.word	0x00000000


	//----- nvinfo : EIATTR_REGCOUNT
	.align		4
.L_3:
        /*0018*/ 	.byte	0x04, 0x2f
        /*001a*/ 	.short	(.L_5 - .L_4)
	.align		4
.L_4:
        /*001c*/ 	.word	index@(_Z10gen_matrixPd)
        /*0020*/ 	.word	0x00000020


	//----- nvinfo : EIATTR_FRAME_SIZE
	.align		4
.L_5:
        /*0024*/ 	.byte	0x04, 0x11
        /*0026*/ 	.short	(.L_7 - .L_6)
	.align		4
.L_6:
        /*0028*/ 	.word	index@(_Z10gen_matrixPd)
        /*002c*/ 	.word	0x00000000


	//----- nvinfo : EIATTR_MIN_STACK_SIZE
	.align		4
.L_7:
        /*0030*/ 	.byte	0x04, 0x12
        /*0032*/ 	.short	(.L_9 - .L_8)
	.align		4
.L_8:
        /*0034*/ 	.word	index@(_Z10gen_matrixPd)
        /*0038*/ 	.word	0x00000000


	//----- nvinfo : EIATTR_MIN_STACK_SIZE
	.align		4
.L_9:
        /*003c*/ 	.byte	0x04, 0x12
        /*003e*/ 	.short	(.L_11 - .L_10)
	.align		4
.L_10:
        /*0040*/ 	.word	index@(_Z3mulPdS_)
        /*0044*/ 	.word	0x00000000
.L_11:


//--------------------- .nv.compat                --------------------------
	.section	.nv.compat,"",@"SHT_CUDA_COMPAT_INFO"
	.align	4
        /*0000*/ 	.byte	0x02, 0x09, 0x00, 0x00, 0x02, 0x02, 0x01, 0x00, 0x02, 0x05, 0x05, 0x00, 0x03, 0x07, 0x01, 0x01
        /*0010*/ 	.byte	0x02, 0x03, 0x00, 0x00, 0x02, 0x06, 0x01, 0x00, 0x04, 0x0b, 0x08, 0x00, 0x01, 0x00, 0x00, 0x00
        /*0020*/ 	.byte	0x00, 0x00, 0x00, 0x00


//--------------------- .nv.info._Z10gen_matrixPd --------------------------
	.section	.nv.info._Z10gen_matrixPd,"",@"SHT_CUDA_INFO"
	.sectionflags	@""
	.align	4


	//----- nvinfo : EIATTR_CUDA_API_VERSION
	.align		4
        /*0000*/ 	.byte	0x04, 0x37
        /*0002*/ 	.short	(.L_13 - .L_12)
.L_12:
        /*0004*/ 	.word	0x00000082


	//----- nvinfo : EIATTR_KPARAM_INFO
	.align		4
.L_13:
        /*0008*/ 	.byte	0x04, 0x17
        /*000a*/ 	.short	(.L_15 - .L_14)
.L_14:
        /*000c*/ 	.word	0x00000000
        /*0010*/ 	.short	0x0000
        /*0012*/ 	.short	0x0000
        /*0014*/ 	.byte	0x00, 0xf5, 0x21, 0x00


	//----- nvinfo : EIATTR_SPARSE_MMA_MASK
	.align		4
.L_15:
        /*0018*/ 	.byte	0x03, 0x50
        /*001a*/ 	.short	0x0000


	//----- nvinfo : EIATTR_MAXREG_COUNT
	.align		4
        /*001c*/ 	.byte	0x03, 0x1b
        /*001e*/ 	.short	0x00ff


	//----- nvinfo : EIATTR_MERCURY_ISA_VERSION
	.align		4
        /*0020*/ 	.byte	0x03, 0x5f
        /*0022*/ 	.short	0x0101


	//----- nvinfo : EIATTR_VRC_CTA_INIT_COUNT
	.align		4
        /*0024*/ 	.byte	0x02, 0x4a
	.zero		1
	.zero		1


	//----- nvinfo : EIATTR_EXIT_INSTR_OFFSETS
	.align		4
        /*0028*/ 	.byte	0x04, 0x1c
        /*002a*/ 	.short	(.L_17 - .L_16)


	//   ....[0]....
.L_16:
        /*002c*/ 	.word	0x00000070


	//   ....[1]....
        /*0030*/ 	.word	0x00001170


	//----- nvinfo : EIATTR_CBANK_PARAM_SIZE
	.align		4
.L_17:
        /*0034*/ 	.byte	0x03, 0x19
        /*0036*/ 	.short	0x0008


	//----- nvinfo : EIATTR_PARAM_CBANK
	.align		4
        /*0038*/ 	.byte	0x04, 0x0a
        /*003a*/ 	.short	(.L_19 - .L_18)
	.align		4
.L_18:
        /*003c*/ 	.word	index@(.nv.constant0._Z10gen_matrixPd)
        /*0040*/ 	.short	0x0380
        /*0042*/ 	.short	0x0008


	//----- nvinfo : EIATTR_SW_WAR
	.align		4
.L_19:
        /*0044*/ 	.byte	0x04, 0x36
        /*0046*/ 	.short	(.L_21 - .L_20)
.L_20:
        /*0048*/ 	.word	0x00000008
.L_21:


//--------------------- .nv.info._Z3mulPdS_       --------------------------
	.section	.nv.info._Z3mulPdS_,"",@"SHT_CUDA_INFO"
	.sectionflags	@""
	.align	4


	//----- nvinfo : EIATTR_CUDA_API_VERSION
	.align		4
        /*0000*/ 	.byte	0x04, 0x37
        /*0002*/ 	.short	(.L_23 - .L_22)
.L_22:
        /*0004*/ 	.word	0x00000082


	//----- nvinfo : EIATTR_KPARAM_INFO
	.align		4
.L_23:
        /*0008*/ 	.byte	0x04, 0x17
        /*000a*/ 	.short	(.L_25 - .L_24)
.L_24:
        /*000c*/ 	.word	0x00000000
        /*0010*/ 	.short	0x0001
        /*0012*/ 	.short	0x0008
        /*0014*/ 	.byte	0x00, 0xf5, 0x21, 0x00


	//----- nvinfo : EIATTR_KPARAM_INFO
	.align		4
.L_25:
        /*0018*/ 	.byte	0x04, 0x17
        /*001a*/ 	.short	(.L_27 - .L_26)
.L_26:
        /*001c*/ 	.word	0x00000000
        /*0020*/ 	.short	0x0000
        /*0022*/ 	.short	0x0000
        /*0024*/ 	.byte	0x00, 0xf5, 0x21, 0x00


	//----- nvinfo : EIATTR_SPARSE_MMA_MASK
	.align		4
.L_27:
        /*0028*/ 	.byte	0x03, 0x50
        /*002a*/ 	.short	0x0000


	//----- nvinfo : EIATTR_MAXREG_COUNT
	.align		4
        /*002c*/ 	.byte	0x03, 0x1b
        /*002e*/ 	.short	0x00ff


	//----- nvinfo : EIATTR_MERCURY_ISA_VERSION
	.align		4
        /*0030*/ 	.byte	0x03, 0x5f
        /*0032*/ 	.short	0x0101


	//----- nvinfo : EIATTR_VRC_CTA_INIT_COUNT
	.align		4
        /*0034*/ 	.byte	0x02, 0x4a
	.zero		1
	.zero		1


	//----- nvinfo : EIATTR_EXIT_INSTR_OFFSETS
	.align		4
        /*0038*/ 	.byte	0x04, 0x1c
        /*003a*/ 	.short	(.L_29 - .L_28)


	//   ....[0]....
.L_28:
        /*003c*/ 	.word	0x00000540


	//----- nvinfo : EIATTR_CBANK_PARAM_SIZE
	.align		4
.L_29:
        /*0040*/ 	.byte	0x03, 0x19
        /*0042*/ 	.short	0x0010


	//----- nvinfo : EIATTR_PARAM_CBANK
	.align		4
        /*0044*/ 	.byte	0x04, 0x0a
        /*0046*/ 	.short	(.L_31 - .L_30)
	.align		4
.L_30:
        /*0048*/ 	.word	index@(.nv.constant0._Z3mulPdS_)
        /*004c*/ 	.short	0x0380
        /*004e*/ 	.short	0x0010


	//----- nvinfo : EIATTR_SW_WAR
	.align		4
.L_31:
        /*0050*/ 	.byte	0x04, 0x36
        /*0052*/ 	.short	(.L_33 - .L_32)
.L_32:
        /*0054*/ 	.word	0x00000008
.L_33:


//--------------------- .nv.callgraph             --------------------------
	.section	.nv.callgraph,"",@"SHT_CUDA_CALLGRAPH"
	.align	4
	.sectionentsize	8
	.align		4
        /*0000*/ 	.word	0x00000000
	.align		4
        /*0004*/ 	.word	0xffffffff
	.align		4
        /*0008*/ 	.word	0x00000000
	.align		4
        /*000c*/ 	.word	0xfffffffe
	.align		4
        /*0010*/ 	.word	0x00000000
	.align		4
        /*0014*/ 	.word	0xfffffffd
	.align		4
        /*0018*/ 	.word	0x00000000
	.align		4
        /*001c*/ 	.word	0xfffffffc


//--------------------- .text._Z10gen_matrixPd    --------------------------
	.section	.text._Z10gen_matrixPd,"ax",@progbits
	.align	128
        .global         _Z10gen_matrixPd
        .type           _Z10gen_matrixPd,@function
        .size           _Z10gen_matrixPd,(.L_x_4 - _Z10gen_matrixPd)
        .other          _Z10gen_matrixPd,@"STO_CUDA_ENTRY STV_DEFAULT"
_Z10gen_matrixPd:
.text._Z10gen_matrixPd:
[----:B------:R-:W-:Y:S01]  /*0000*/  LDC R1, c[0x0][0x37c] ;  /* 0x0000df00ff017b82 */ /* 0x000fe20000000800 */
[----:B------:R-:W0:Y:S07]  /*0010*/  S2R R0, SR_TID.X ;  /* 0x0000000000007919 */ /* 0x000e2e0000002100 */
[----:B------:R-:W1:Y:S01]  /*0020*/  S2UR UR4, SR_CTAID.X ;  /* 0x00000000000479c3 */ /* 0x000e620000002500 */
[----:B------:R-:W1:Y:S02]  /*0030*/  LDCU UR5, c[0x0][0x360] ;  /* 0x00006c00ff0577ac */ /* 0x000e640008000800 */
[----:B-1----:R-:W-:Y:S01]  /*0040*/  UIMAD UR4, UR4, UR5, URZ ;  /* 0x00000005040472a4 */ /* 0x002fe2000f8e02ff */
[----:B0-----:R-:W-:-:S05]  /*0050*/  IMAD.MOV R0, RZ, RZ, -R0 ;  /* 0x000000ffff007224 */ /* 0x001fca00078e0a00 */
[----:B------:R-:W-:-:S13]  /*0060*/  ISETP.NE.AND P0, PT, R0, UR4, PT ;  /* 0x0000000400007c0c */ /* 0x000fda000bf05270 */
[----:B------:R-:W-:Y:S05]  /*0070*/  @P0 EXIT ;  /* 0x000000000000094d */ /* 0x000fea0003800000 */
[----:B------:R-:W0:Y:S01]  /*0080*/  LDCU.64 UR4, c[0x0][0x380] ;  /* 0x00007000ff0477ac */ /* 0x000e220008000a00 */
[----:B------:R-:W1:Y:S01]  /*0090*/  LDCU.64 UR6, c[0x0][0x358] ;  /* 0x00006b00ff0677ac */ /* 0x000e620008000a00 */
[----:B0-----:R-:W-:-:S04]  /*00a0*/  UIADD3 UR4, UP0, UPT, UR4, 0x40, URZ ;  /* 0x0000004004047890 */ /* 0x001fc8000ff1e0ff */
[----:B------:R-:W-:Y:S02]  /*00b0*/  UIADD3.X UR5, UPT, UPT, URZ, UR5, URZ, UP0, !UPT ;  /* 0x00000005ff057290 */ /* 0x000fe400087fe4ff */
[----:B------:R-:W-:Y:S01]  /*00c0*/  IMAD.U32 R0, RZ, RZ, UR4 ;  /* 0x00000004ff007e24 */ /* 0x000fe2000f8e00ff */
[----:B------:R-:W-:-:S03]  /*00d0*/  UMOV UR4, 0x859 ;  /* 0x0000085900047882 */ /* 0x000fc60000000000 */
[----:B------:R-:W-:Y:S01]  /*00e0*/  MOV R27, UR5 ;  /* 0x00000005001b7c02 */ /* 0x000fe20008000f00 */
[----:B-1----:R-:W-:-:S06]  /*00f0*/  UMOV UR5, URZ ;  /* 0x000000ff00057c82 */ /* 0x002fcc0008000000 */
.L_x_0:
[----:B------:R-:W-:Y:S02]  /*0100*/  UIADD3 UR8, UP0, UPT, UR4, 0x2a, URZ ;  /* 0x0000002a04087890 */ /* 0x000fe4000ff1e0ff */
[----:B------:R-:W0:Y:S01]  /*0110*/  I2F.F64.U64 R24, UR4 ;  /* 0x0000000400187d12 */ /* 0x000e220008301800 */
[----:B-1----:R-:W-:Y:S01]  /*0120*/  IMAD.MOV.U32 R2, RZ, RZ, R0 ;  /* 0x000000ffff027224 */ /* 0x002fe200078e0000 */
[----:B------:R-:W-:Y:S01]  /*0130*/  MOV R3, R27 ;  /* 0x0000001b00037202 */ /* 0x000fe20000000f00 */
[----:B------:R-:W-:Y:S02]  /*0140*/  UIADD3.X UR9, UPT, UPT, URZ, UR5, URZ, UP0, !UPT ;  /* 0x00000005ff097290 */ /* 0x000fe400087fe4ff */
[----:B------:R-:W-:Y:S01]  /*0150*/  UIADD3 UR10, UP0, UPT, UR4, 0x54, URZ ;  /* 0x00000054040a7890 */ /* 0x000fe2000ff1e0ff */
[----:B------:R-:W-:Y:S01]  /*0160*/  IADD3 R0, P0, PT, R2, 0x200, RZ ;  /* 0x0000020002007810 */ /* 0x000fe20007f1e0ff */
[----:B------:R-:W-:Y:S02]  /*0170*/  UIADD3 UR12, UP1, UPT, UR4, 0x9ae, URZ ;  /* 0x000009ae040c7890 */ /* 0x000fe4000ff3e0ff */
[----:B------:R-:W-:-:S02]  /*0180*/  UIADD3.X UR11, UPT, UPT, URZ, UR5, URZ, UP0, !UPT ;  /* 0x00000005ff0b7290 */ /* 0x000fc400087fe4ff */
[----:B------:R-:W-:Y:S01]  /*0190*/  UIADD3.X UR13, UPT, UPT, URZ, UR5, URZ, UP1, !UPT ;  /* 0x00000005ff0d7290 */ /* 0x000fe20008ffe4ff */
[----:B------:R-:W1:Y:S01]  /*01a0*/  I2F.F64.U64 R18, UR8 ;  /* 0x0000000800127d12 */ /* 0x000e620008301800 */
[----:B------:R-:W-:Y:S01]  /*01b0*/  UIADD3 UR8, UP0, UPT, UR4, 0x7e, URZ ;  /* 0x0000007e04087890 */ /* 0x000fe2000ff1e0ff */
[----:B0-----:R-:W-:Y:S03]  /*01c0*/  STG.E.64 desc[UR6][R2.64+-0x40], R24 ;  /* 0xffffc01802007986 */ /* 0x001fe6000c101b06 */
[----:B------:R-:W-:-:S03]  /*01d0*/  UIADD3.X UR9, UPT, UPT, URZ, UR5, URZ, UP0, !UPT ;  /* 0x00000005ff097290 */ /* 0x000fc600087fe4ff */
[----:B------:R-:W0:Y:S01]  /*01e0*/  I2F.F64.U64 R14, UR10 ;  /* 0x0000000a000e7d12 */ /* 0x000e220008301800 */
[----:B------:R-:W-:-:S04]  /*01f0*/  UIADD3 UR10, UP0, UPT, UR4, 0xa8, URZ ;  /* 0x000000a8040a7890 */ /* 0x000fc8000ff1e0ff */
[----:B------:R-:W-:Y:S01]  /*0200*/  UIADD3.X UR11, UPT, UPT, URZ, UR5, URZ, UP0, !UPT ;  /* 0x00000005ff0b7290 */ /* 0x000fe200087fe4ff */
[----:B-1----:R-:W-:Y:S02]  /*0210*/  STG.E.64 desc[UR6][R2.64+-0x38], R18 ;  /* 0xffffc81202007986 */ /* 0x002fe4000c101b06 */
[----:B------:R-:W1:Y:S01]  /*0220*/  I2F.F64.U64 R12, UR8 ;  /* 0x00000008000c7d12 */ /* 0x000e620008301800 */
[----:B------:R-:W-:-:S04]  /*0230*/  UIADD3 UR8, UP0, UPT, UR4, 0xd2, URZ ;  /* 0x000000d204087890 */ /* 0x000fc8000ff1e0ff */
[----:B------:R-:W-:Y:S01]  /*0240*/  UIADD3.X UR9, UPT, UPT, URZ, UR5, URZ, UP0, !UPT ;  /* 0x00000005ff097290 */ /* 0x000fe200087fe4ff */
[----:B0-----:R0:W-:Y:S02]  /*0250*/  STG.E.64 desc[UR6][R2.64+-0x30], R14 ;  /* 0xffffd00e02007986 */ /* 0x0011e4000c101b06 */
[----:B------:R-:W2:Y:S01]  /*0260*/  I2F.F64.U64 R10, UR10 ;  /* 0x0000000a000a7d12 */ /* 0x000ea20008301800 */
[----:B------:R-:W-:-:S04]  /*0270*/  UIADD3 UR10, UP0, UPT, UR4, 0xfc, URZ ;  /* 0x000000fc040a7890 */ /* 0x000fc8000ff1e0ff */
[----:B------:R-:W-:Y:S01]  /*0280*/  UIADD3.X UR11, UPT, UPT, URZ, UR5, URZ, UP0, !UPT ;  /* 0x00000005ff0b7290 */ /* 0x000fe200087fe4ff */
[----:B-1----:R1:W-:Y:S02]  /*0290*/  STG.E.64 desc[UR6][R2.64+-0x28], R12 ;  /* 0xffffd80c02007986 */ /* 0x0023e4000c101b06 */
[----:B------:R-:W3:Y:S01]  /*02a0*/  I2F.F64.U64 R8, UR8 ;  /* 0x0000000800087d12 */ /* 0x000ee20008301800 */
[----:B------:R-:W-:-:S04]  /*02b0*/  UIADD3 UR8, UP0, UPT, UR4, 0x126, URZ ;  /* 0x0000012604087890 */ /* 0x000fc8000ff1e0ff */
[----:B------:R-:W-:Y:S01]  /*02c0*/  UIADD3.X UR9, UPT, UPT, URZ, UR5, URZ, UP0, !UPT ;  /* 0x00000005ff097290 */ /* 0x000fe200087fe4ff */
[----:B--2---:R2:W-:Y:S02]  /*02d0*/  STG.E.64 desc[UR6][R2.64+-0x20], R10 ;  /* 0xffffe00a02007986 */ /* 0x0045e4000c101b06 */
[----:B------:R-:W4:Y:S01]  /*02e0*/  I2F.F64.U64 R16, UR10 ;  /* 0x0000000a00107d12 */ /* 0x000f220008301800 */
[----:B------:R-:W-:-:S04]  /*02f0*/  UIADD3 UR10, UP0, UPT, UR4, 0x150, URZ ;  /* 0x00000150040a7890 */ /* 0x000fc8000ff1e0ff */
[----:B------:R-:W-:Y:S01]  /*0300*/  UIADD3.X UR11, UPT, UPT, URZ, UR5, URZ, UP0, !UPT ;  /* 0x00000005ff0b7290 */ /* 0x000fe200087fe4ff */
[----:B---3--:R-:W-:Y:S02]  /*0310*/  STG.E.64 desc[UR6][R2.64+-0x18], R8 ;  /* 0xffffe80802007986 */ /* 0x008fe4000c101b06 */
[----:B------:R-:W3:Y:S01]  /*0320*/  I2F.F64.U64 R6, UR8 ;  /* 0x0000000800067d12 */ /* 0x000ee20008301800 */
[----:B------:R-:W-:-:S04]  /*0330*/  UIADD3 UR8, UP0, UPT, UR4, 0x17a, URZ ;  /* 0x0000017a04087890 */ /* 0x000fc8000ff1e0ff */
[----:B------:R-:W-:Y:S01]  /*0340*/  UIADD3.X UR9, UPT, UPT, URZ, UR5, URZ, UP0, !UPT ;  /* 0x00000005ff097290 */ /* 0x000fe200087fe4ff */
[----:B----4-:R-:W-:Y:S02]  /*0350*/  STG.E.64 desc[UR6][R2.64+-0x10], R16 ;  /* 0xfffff01002007986 */ /* 0x010fe4000c101b06 */
[----:B------:R-:W4:Y:S01]  /*0360*/  I2F.F64.U64 R20, UR10 ;  /* 0x0000000a00147d12 */ /* 0x000f220008301800 */
[----:B------:R-:W-:-:S04]  /*0370*/  UIADD3 UR10, UP0, UPT, UR4, 0x1a4, URZ ;  /* 0x000001a4040a7890 */ /* 0x000fc8000ff1e0ff */
[----:B------:R-:W-:Y:S01]  /*0380*/  UIADD3.X UR11, UPT, UPT, URZ, UR5, URZ, UP0, !UPT ;  /* 0x00000005ff0b7290 */ /* 0x000fe200087fe4ff */
[----:B---3--:R3:W-:Y:S02]  /*0390*/  STG.E.64 desc[UR6][R2.64+-0x8], R6 ;  /* 0xfffff80602007986 */ /* 0x0087e4000c101b06 */
[----:B------:R-:W5:Y:S01]  /*03a0*/  I2F.F64.U64 R22, UR8 ;  /* 0x0000000800167d12 */ /* 0x000f620008301800 */
[----:B------:R-:W-:-:S04]  /*03b0*/  UIADD3 UR8, UP0, UPT, UR4, 0x1ce, URZ ;  /* 0x000001ce04087890 */ /* 0x000fc8000ff1e0ff */
[----:B------:R-:W-:Y:S01]  /*03c0*/  UIADD3.X UR9, UPT, UPT, URZ, UR5, URZ, UP0, !UPT ;  /* 0x00000005ff097290 */ /* 0x000fe200087fe4ff */
[----:B----4-:R-:W-:Y:S02]  /*03d0*/  STG.E.64 desc[UR6][R2.64], R20 ;  /* 0x0000001402007986 */ /* 0x010fe4000c101b06 */
[----:B------:R-:W4:Y:S01]  /*03e0*/  I2F.F64.U64 R4, UR10 ;  /* 0x0000000a00047d12 */ /* 0x000f220008301800 */
[----:B------:R-:W-:-:S04]  /*03f0*/  UIADD3 UR10, UP0, UPT, UR4, 0x1f8, URZ ;  /* 0x000001f8040a7890 */ /* 0x000fc8000ff1e0ff */
[----:B------:R-:W-:Y:S01]  /*0400*/  UIADD3.X UR11, UPT, UPT, URZ, UR5, URZ, UP0, !UPT ;  /* 0x00000005ff0b7290 */ /* 0x000fe200087fe4ff */
[----:B-----5:R-:W-:Y:S02]  /*0410*/  STG.E.64 desc[UR6][R2.64+0x8], R22 ;  /* 0x0000081602007986 */ /* 0x020fe4000c101b06 */
[----:B------:R-:W5:Y:S01]  /*0420*/  I2F.F64.U64 R28, UR8 ;  /* 0x00000008001c7d12 */ /* 0x000f620008301800 */
[----:B------:R-:W-:-:S04]  /*0430*/  UIADD3 UR8, UP0, UPT, UR4, 0x222, URZ ;  /* 0x0000022204087890 */ /* 0x000fc8000ff1e0ff */
[----:B------:R-:W-:Y:S01]  /*0440*/  UIADD3.X UR9, UPT, UPT, URZ, UR5, URZ, UP0, !UPT ;  /* 0x00000005ff097290 */ /* 0x000fe200087fe4ff */
[----:B----4-:R4:W-:Y:S02]  /*0450*/  STG.E.64 desc[UR6][R2.64+0x10], R4 ;  /* 0x0000100402007986 */ /* 0x0109e4000c101b06 */
[----:B------:R-:W1:Y:S01]  /*0460*/  I2F.F64.U64 R26, UR10 ;  /* 0x0000000a001a7d12 */ /* 0x000e620008301800 */
[----:B------:R-:W-:-:S04]  /*0470*/  UIADD3 UR10, UP0, UPT, UR4, 0x24c, URZ ;  /* 0x0000024c040a7890 */ /* 0x000fc8000ff1e0ff */
[----:B------:R-:W-:Y:S01]  /*0480*/  UIADD3.X UR11, UPT, UPT, URZ, UR5, URZ, UP0, !UPT ;  /* 0x00000005ff0b7290 */ /* 0x000fe200087fe4ff */
[----:B-----5:R-:W-:Y:S02]  /*0490*/  STG.E.64 desc[UR6][R2.64+0x18], R28 ;  /* 0x0000181c02007986 */ /* 0x020fe4000c101b06 */
[----:B0-----:R-:W0:Y:S01]  /*04a0*/  I2F.F64.U64 R14, UR8 ;  /* 0x00000008000e7d12 */ /* 0x001e220008301800 */
[----:B------:R-:W-:-:S04]  /*04b0*/  UIADD3 UR8, UP0, UPT, UR4, 0x276, URZ ;  /* 0x0000027604087890 */ /* 0x000fc8000ff1e0ff */
[----:B------:R-:W-:Y:S01]  /*04c0*/  UIADD3.X UR9, UPT, UPT, URZ, UR5, URZ, UP0, !UPT ;  /* 0x00000005ff097290 */ /* 0x000fe200087fe4ff */
[----:B-1----:R-:W-:Y:S02]  /*04d0*/  STG.E.64 desc[UR6][R2.64+0x20], R26 ;  /* 0x0000201a02007986 */ /* 0x002fe4000c101b06 */
[----:B------:R-:W1:Y:S01]  /*04e0*/  I2F.F64.U64 R24, UR10 ;  /* 0x0000000a00187d12 */ /* 0x000e620008301800 */
[----:B------:R-:W-:-:S04]  /*04f0*/  UIADD3 UR10, UP0, UPT, UR4, 0x2a0, URZ ;  /* 0x000002a0040a7890 */ /* 0x000fc8000ff1e0ff */
[----:B------:R-:W-:Y:S01]  /*0500*/  UIADD3.X UR11, UPT, UPT, URZ, UR5, URZ, UP0, !UPT ;  /* 0x00000005ff0b7290 */ /* 0x000fe200087fe4ff */
[----:B0-----:R0:W-:Y:S02]  /*0510*/  STG.E.64 desc[UR6][R2.64+0x28], R14 ;  /* 0x0000280e02007986 */ /* 0x0011e4000c101b06 */
[----:B------:R-:W5:Y:S01]  /*0520*/  I2F.F64.U64 R18, UR8 ;  /* 0x0000000800127d12 */ /* 0x000f620008301800 */
[----:B------:R-:W-:-:S04]  /*0530*/  UIADD3 UR8, UP0, UPT, UR4, 0x2ca, URZ ;  /* 0x000002ca04087890 */ /* 0x000fc8000ff1e0ff */
[----:B------:R-:W-:Y:S01]  /*0540*/  UIADD3.X UR9, UPT, UPT, URZ, UR5, URZ, UP0, !UPT ;  /* 0x00000005ff097290 */ /* 0x000fe200087fe4ff */
[----:B-1----:R1:W-:Y:S02]  /*0550*/  STG.E.64 desc[UR6][R2.64+0x30], R24 ;  /* 0x0000301802007986 */ /* 0x0023e4000c101b06 */
[----:B------:R-:W3:Y:S01]  /*0560*/  I2F.F64.U64 R12, UR10 ;  /* 0x0000000a000c7d12 */ /* 0x000ee20008301800 */
[----:B------:R-:W-:-:S04]  /*0570*/  UIADD3 UR10, UP0, UPT, UR4, 0x2f4, URZ ;  /* 0x000002f4040a7890 */ /* 0x000fc8000ff1e0ff */
[----:B------:R-:W-:Y:S01]  /*0580*/  UIADD3.X UR11, UPT, UPT, URZ, UR5, URZ, UP0, !UPT ;  /* 0x00000005ff0b7290 */ /* 0x000fe200087fe4ff */
[----:B-----5:R5:W-:Y:S02]  /*0590*/  STG.E.64 desc[UR6][R2.64+0x38], R18 ;  /* 0x0000381202007986 */ /* 0x020be4000c101b06 */
[----:B--2---:R-:W2:Y:S01]  /*05a0*/  I2F.F64.U64 R10, UR8 ;  /* 0x00000008000a7d12 */ /* 0x004ea20008301800 */
[----:B------:R-:W-:-:S04]  /*05b0*/  UIADD3 UR8, UP0, UPT, UR4, 0x31e, URZ ;  /* 0x0000031e04087890 */ /* 0x000fc8000ff1e0ff */
[----:B------:R-:W-:Y:S01]  /*05c0*/  UIADD3.X UR9, UPT, UPT, URZ, UR5, URZ, UP0, !UPT ;  /* 0x00000005ff097290 */ /* 0x000fe200087fe4ff */
[----:B---3--:R3:W-:Y:S02]  /*05d0*/  STG.E.64 desc[UR6][R2.64+0x40], R12 ;  /* 0x0000400c02007986 */ /* 0x0087e4000c101b06 */
[----:B------:R-:W4:Y:S01]  /*05e0*/  I2F.F64.U64 R6, UR10 ;  /* 0x0000000a00067d12 */ /* 0x000f220008301800 */
[----:B------:R-:W-:-:S04]  /*05f0*/  UIADD3 UR10, UP0, UPT, UR4, 0x348, URZ ;  /* 0x00000348040a7890 */ /* 0x000fc8000ff1e0ff */
[----:B------:R-:W-:Y:S01]  /*0600*/  UIADD3.X UR11, UPT, UPT, URZ, UR5, URZ, UP0, !UPT ;  /* 0x00000005ff0b7290 */ /* 0x000fe200087fe4ff */
[----:B--2---:R2:W-:Y:S02]  /*0610*/  STG.E.64 desc[UR6][R2.64+0x48], R10 ;  /* 0x0000480a02007986 */ /* 0x0045e4000c101b06 */
[----:B------:R-:W0:Y:S01]  /*0620*/  I2F.F64.U64 R8, UR8 ;  /* 0x0000000800087d12 */ /* 0x000e220008301800 */
[----:B------:R-:W-:-:S04]  /*0630*/  UIADD3 UR8, UP0, UPT, UR4, 0x372, URZ ;  /* 0x0000037204087890 */ /* 0x000fc8000ff1e0ff */
[----:B------:R-:W-:Y:S01]  /*0640*/  UIADD3.X UR9, UPT, UPT, URZ, UR5, URZ, UP0, !UPT ;  /* 0x00000005ff097290 */ /* 0x000fe200087fe4ff */
[----:B----4-:R4:W-:Y:S02]  /*0650*/  STG.E.64 desc[UR6][R2.64+0x50], R6 ;  /* 0x0000500602007986 */ /* 0x0109e4000c101b06 */
[----:B------:R-:W1:Y:S01]  /*0660*/  I2F.F64.U64 R16, UR10 ;  /* 0x0000000a00107d12 */ /* 0x000e620008301800 */
[----:B------:R-:W-:-:S04]  /*0670*/  UIADD3 UR10, UP0, UPT, UR4, 0x39c, URZ ;  /* 0x0000039c040a7890 */ /* 0x000fc8000ff1e0ff */
[----:B------:R-:W-:Y:S01]  /*0680*/  UIADD3.X UR11, UPT, UPT, URZ, UR5, URZ, UP0, !UPT ;  /* 0x00000005ff0b7290 */ /* 0x000fe200087fe4ff */
[----:B0-----:R-:W-:Y:S02]  /*0690*/  STG.E.64 desc[UR6][R2.64+0x58], R8 ;  /* 0x0000580802007986 */ /* 0x001fe4000c101b06 */
        /* <DEDUP_REMOVED lines=11> */
[----:B-1----:R-:W-:Y:S02]  /*0750*/  STG.E.64 desc[UR6][R2.64+0x70], R20 ;  /* 0x0000701402007986 */ /* 0x002fe4000c101b06 */
[----:B------:R-:W1:Y:S01]  /*0760*/  I2F.F64.U64 R14, UR10 ;  /* 0x0000000a000e7d12 */ /* 0x000e620008301800 */
[----:B------:R-:W-:-:S04]  /*0770*/  UIADD3 UR10, UP0, UPT, UR4, 0x444, URZ ;  /* 0x00000444040a7890 */ /* 0x000fc8000ff1e0ff */
[----:B------:R-:W-:Y:S01]  /*0780*/  UIADD3.X UR11, UPT, UPT, URZ, UR5, URZ, UP0, !UPT ;  /* 0x00000005ff0b7290 */ /* 0x000fe200087fe4ff */
[----:B-----5:R-:W-:Y:S02]  /*0790*/  STG.E.64 desc[UR6][R2.64+0x78], R22 ;  /* 0x0000781602007986 */ /* 0x020fe4000c101b06 */
[----:B------:R-:W5:Y:S01]  /*07a0*/  I2F.F64.U64 R28, UR8 ;  /* 0x00000008001c7d12 */ /* 0x000f620008301800 */
[----:B------:R-:W-:-:S04]  /*07b0*/  UIADD3 UR8, UP0, UPT, UR4, 0x46e, URZ ;  /* 0x0000046e04087890 */ /* 0x000fc8000ff1e0ff */
[----:B------:R-:W-:Y:S01]  /*07c0*/  UIADD3.X UR9, UPT, UPT, URZ, UR5, URZ, UP0, !UPT ;  /* 0x00000005ff097290 */ /* 0x000fe200087fe4ff */
[----:B-1----:R1:W-:Y:S02]  /*07d0*/  STG.E.64 desc[UR6][R2.64+0x80], R14 ;  /* 0x0000800e02007986 */ /* 0x0023e4000c101b06 */
[----:B------:R-:W3:Y:S01]  /*07e0*/  I2F.F64.U64 R26, UR10 ;  /* 0x0000000a001a7d12 */ /* 0x000ee20008301800 */
[----:B------:R-:W-:-:S04]  /*07f0*/  UIADD3 UR10, UP0, UPT, UR4, 0x498, URZ ;  /* 0x00000498040a7890 */ /* 0x000fc8000ff1e0ff */
[----:B------:R-:W-:Y:S01]  /*0800*/  UIADD3.X UR11, UPT, UPT, URZ, UR5, URZ, UP0, !UPT ;  /* 0x00000005ff0b7290 */ /* 0x000fe200087fe4ff */
[----:B-----5:R-:W-:Y:S02]  /*0810*/  STG.E.64 desc[UR6][R2.64+0x88], R28 ;  /* 0x0000881c02007986 */ /* 0x020fe4000c101b06 */
[----:B------:R-:W5:Y:S01]  /*0820*/  I2F.F64.U64 R24, UR8 ;  /* 0x0000000800187d12 */ /* 0x000f620008301800 */
[----:B------:R-:W-:-:S04]  /*0830*/  UIADD3 UR8, UP0, UPT, UR4, 0x4c2, URZ ;  /* 0x000004c204087890 */ /* 0x000fc8000ff1e0ff */
[----:B------:R-:W-:Y:S01]  /*0840*/  UIADD3.X UR9, UPT, UPT, URZ, UR5, URZ, UP0, !UPT ;  /* 0x00000005ff097290 */ /* 0x000fe200087fe4ff */
[----:B---3--:R-:W-:Y:S02]  /*0850*/  STG.E.64 desc[UR6][R2.64+0x90], R26 ;  /* 0x0000901a02007986 */ /* 0x008fe4000c101b06 */
[----:B------:R-:W3:Y:S01]  /*0860*/  I2F.F64.U64 R18, UR10 ;  /* 0x0000000a00127d12 */ /* 0x000ee20008301800 */
[----:B------:R-:W-:-:S04]  /*0870*/  UIADD3 UR10, UP0, UPT, UR4, 0x4ec, URZ ;  /* 0x000004ec040a7890 */ /* 0x000fc8000ff1e0ff */
[----:B------:R-:W-:Y:S01]  /*0880*/  UIADD3.X UR11, UPT, UPT, URZ, UR5, URZ, UP0, !UPT ;  /* 0x00000005ff0b7290 */ /* 0x000fe200087fe4ff */
[----:B-----5:R5:W-:Y:S02]  /*0890*/  STG.E.64 desc[UR6][R2.64+0x98], R24 ;  /* 0x0000981802007986 */ /* 0x020be4000c101b06 */
[----:B------:R-:W4:Y:S01]  /*08a0*/  I2F.F64.U64 R12, UR8 ;  /* 0x00000008000c7d12 */ /* 0x000f220008301800 */
[----:B------:R-:W-:-:S04]  /*08b0*/  UIADD3 UR8, UP0, UPT, UR4, 0x516, URZ ;  /* 0x0000051604087890 */ /* 0x000fc8000ff1e0ff */
[----:B------:R-:W-:Y:S01]  /*08c0*/  UIADD3.X UR9, UPT, UPT, URZ, UR5, URZ, UP0, !UPT ;  /* 0x00000005ff097290 */ /* 0x000fe200087fe4ff */
[----:B---3--:R-:W-:Y:S02]  /*08d0*/  STG.E.64 desc[UR6][R2.64+0xa0], R18 ;  /* 0x0000a01202007986 */ /* 0x008fe4000c101b06 */
[----:B--2---:R-:W2:Y:S01]  /*08e0*/  I2F.F64.U64 R10, UR10 ;  /* 0x0000000a000a7d12 */ /* 0x004ea20008301800 */
[----:B------:R-:W-:-:S04]  /*08f0*/  UIADD3 UR10, UP0, UPT, UR4, 0x540, URZ ;  /* 0x00000540040a7890 */ /* 0x000fc8000ff1e0ff */
[----:B------:R-:W-:Y:S01]  /*0900*/  UIADD3.X UR11, UPT, UPT, URZ, UR5, URZ, UP0, !UPT ;  /* 0x00000005ff0b7290 */ /* 0x000fe200087fe4ff */
[----:B----4-:R-:W-:Y:S02]  /*0910*/  STG.E.64 desc[UR6][R2.64+0xa8], R12 ;  /* 0x0000a80c02007986 */ /* 0x010fe4000c101b06 */
[----:B------:R-:W3:Y:S01]  /*0920*/  I2F.F64.U64 R6, UR8 ;  /* 0x0000000800067d12 */ /* 0x000ee20008301800 */
[----:B------:R-:W-:-:S04]  /*0930*/  UIADD3 UR8, UP0, UPT, UR4, 0x56a, URZ ;  /* 0x0000056a04087890 */ /* 0x000fc8000ff1e0ff */
[----:B------:R-:W-:Y:S01]  /*0940*/  UIADD3.X UR9, UPT, UPT, URZ, UR5, URZ, UP0, !UPT ;  /* 0x00000005ff097290 */ /* 0x000fe200087fe4ff */
[----:B--2---:R2:W-:Y:S02]  /*0950*/  STG.E.64 desc[UR6][R2.64+0xb0], R10 ;  /* 0x0000b00a02007986 */ /* 0x0045e4000c101b06 */
[----:B0-----:R-:W0:Y:S01]  /*0960*/  I2F.F64.U64 R4, UR10 ;  /* 0x0000000a00047d12 */ /* 0x001e220008301800 */
[----:B------:R-:W-:-:S04]  /*0970*/  UIADD3 UR10, UP0, UPT, UR4, 0x594, URZ ;  /* 0x00000594040a7890 */ /* 0x000fc8000ff1e0ff */
[----:B------:R-:W-:Y:S01]  /*0980*/  UIADD3.X UR11, UPT, UPT, URZ, UR5, URZ, UP0, !UPT ;  /* 0x00000005ff0b7290 */ /* 0x000fe200087fe4ff */
[----:B---3--:R-:W-:Y:S02]  /*0990*/  STG.E.64 desc[UR6][R2.64+0xb8], R6 ;  /* 0x0000b80602007986 */ /* 0x008fe4000c101b06 */
[----:B------:R-:W3:Y:S01]  /*09a0*/  I2F.F64.U64 R8, UR8 ;  /* 0x0000000800087d12 */ /* 0x000ee20008301800 */
[----:B------:R-:W-:-:S04]  /*09b0*/  UIADD3 UR8, UP0, UPT, UR4, 0x5be, URZ ;  /* 0x000005be04087890 */ /* 0x000fc8000ff1e0ff */
[----:B------:R-:W-:Y:S01]  /*09c0*/  UIADD3.X UR9, UPT, UPT, URZ, UR5, URZ, UP0, !UPT ;  /* 0x00000005ff097290 */ /* 0x000fe200087fe4ff */
[----:B0-----:R0:W-:Y:S02]  /*09d0*/  STG.E.64 desc[UR6][R2.64+0xc0], R4 ;  /* 0x0000c00402007986 */ /* 0x0011e4000c101b06 */
[----:B------:R-:W4:Y:S01]  /*09e0*/  I2F.F64.U64 R16, UR10 ;  /* 0x0000000a00107d12 */ /* 0x000f220008301800 */
[----:B------:R-:W-:-:S04]  /*09f0*/  UIADD3 UR10, UP0, UPT, UR4, 0x5e8, URZ ;  /* 0x000005e8040a7890 */ /* 0x000fc8000ff1e0ff */
[----:B------:R-:W-:Y:S01]  /*0a00*/  UIADD3.X UR11, UPT, UPT, URZ, UR5, URZ, UP0, !UPT ;  /* 0x00000005ff0b7290 */ /* 0x000fe200087fe4ff */
[----:B---3--:R3:W-:Y:S02]  /*0a10*/  STG.E.64 desc[UR6][R2.64+0xc8], R8 ;  /* 0x0000c80802007986 */ /* 0x0087e4000c101b06 */
[----:B-1----:R-:W1:Y:S01]  /*0a20*/  I2F.F64.U64 R14, UR8 ;  /* 0x00000008000e7d12 */ /* 0x002e620008301800 */
[----:B------:R-:W-:-:S04]  /*0a30*/  UIADD3 UR8, UP0, UPT, UR4, 0x612, URZ ;  /* 0x0000061204087890 */ /* 0x000fc8000ff1e0ff */
[----:B------:R-:W-:Y:S01]  /*0a40*/  UIADD3.X UR9, UPT, UPT, URZ, UR5, URZ, UP0, !UPT ;  /* 0x00000005ff097290 */ /* 0x000fe200087fe4ff */
[----:B----4-:R-:W-:Y:S02]  /*0a50*/  STG.E.64 desc[UR6][R2.64+0xd0], R16 ;  /* 0x0000d01002007986 */ /* 0x010fe4000c101b06 */
[----:B------:R-:W4:Y:S01]  /*0a60*/  I2F.F64.U64 R20, UR10 ;  /* 0x0000000a00147d12 */ /* 0x000f220008301800 */
[----:B------:R-:W-:-:S04]  /*0a70*/  UIADD3 UR10, UP0, UPT, UR4, 0x63c, URZ ;  /* 0x0000063c040a7890 */ /* 0x000fc8000ff1e0ff */
[----:B------:R-:W-:Y:S01]  /*0a80*/  UIADD3.X UR11, UPT, UPT, URZ, UR5, URZ, UP0, !UPT ;  /* 0x00000005ff0b7290 */ /* 0x000fe200087fe4ff */
[----:B-1----:R1:W-:Y:S02]  /*0a90*/  STG.E.64 desc[UR6][R2.64+0xd8], R14 ;  /* 0x0000d80e02007986 */ /* 0x0023e4000c101b06 */
[----:B------:R-:W2:Y:S01]  /*0aa0*/  I2F.F64.U64 R22, UR8 ;  /* 0x0000000800167d12 */ /* 0x000ea20008301800 */
[----:B------:R-:W-:-:S04]  /*0ab0*/  UIADD3 UR8, UP0, UPT, UR4, 0x666, URZ ;  /* 0x0000066604087890 */ /* 0x000fc8000ff1e0ff */
[----:B------:R-:W-:Y:S01]  /*0ac0*/  UIADD3.X UR9, UPT, UPT, URZ, UR5, URZ, UP0, !UPT ;  /* 0x00000005ff097290 */ /* 0x000fe200087fe4ff */
[----:B----4-:R4:W-:Y:S02]  /*0ad0*/  STG.E.64 desc[UR6][R2.64+0xe0], R20 ;  /* 0x0000e01402007986 */ /* 0x0109e4000c101b06 */
[----:B-----5:R-:W5:Y:S01]  /*0ae0*/  I2F.F64.U64 R24, UR10 ;  /* 0x0000000a00187d12 */ /* 0x020f620008301800 */
[----:B------:R-:W-:-:S04]  /*0af0*/  UIADD3 UR10, UP0, UPT, UR4, 0x690, URZ ;  /* 0x00000690040a7890 */ /* 0x000fc8000ff1e0ff */
[----:B------:R-:W-:Y:S01]  /*0b00*/  UIADD3.X UR11, UPT, UPT, URZ, UR5, URZ, UP0, !UPT ;  /* 0x00000005ff0b7290 */ /* 0x000fe200087fe4ff */
[----:B--2---:R2:W-:Y:S02]  /*0b10*/  STG.E.64 desc[UR6][R2.64+0xe8], R22 ;  /* 0x0000e81602007986 */ /* 0x0045e4000c101b06 */
[----:B------:R-:W0:Y:S01]  /*0b20*/  I2F.F64.U64 R28, UR8 ;  /* 0x00000008001c7d12 */ /* 0x000e220008301800 */
[----:B------:R-:W-:-:S04]  /*0b30*/  UIADD3 UR8, UP0, UPT, UR4, 0x6ba, URZ ;  /* 0x000006ba04087890 */ /* 0x000fc8000ff1e0ff */
[----:B------:R-:W-:Y:S01]  /*0b40*/  UIADD3.X UR9, UPT, UPT, URZ, UR5, URZ, UP0, !UPT ;  /* 0x00000005ff097290 */ /* 0x000fe200087fe4ff */
[----:B-----5:R5:W-:Y:S02]  /*0b50*/  STG.E.64 desc[UR6][R2.64+0xf0], R24 ;  /* 0x0000f01802007986 */ /* 0x020be4000c101b06 */
[----:B------:R-:W3:Y:S01]  /*0b60*/  I2F.F64.U64 R26, UR10 ;  /* 0x0000000a001a7d12 */ /* 0x000ee20008301800 */
[----:B------:R-:W-:-:S04]  /*0b70*/  UIADD3 UR10, UP0, UPT, UR4, 0x6e4, URZ ;  /* 0x000006e4040a7890 */ /* 0x000fc8000ff1e0ff */
[----:B------:R-:W-:Y:S01]  /*0b80*/  UIADD3.X UR11, UPT, UPT, URZ, UR5, URZ, UP0, !UPT ;  /* 0x00000005ff0b7290 */ /* 0x000fe200087fe4ff */
[----:B0-----:R-:W-:Y:S02]  /*0b90*/  STG.E.64 desc[UR6][R2.64+0xf8], R28 ;  /* 0x0000f81c02007986 */ /* 0x001fe4000c101b06 */
[----:B------:R-:W0:Y:S01]  /*0ba0*/  I2F.F64.U64 R10, UR8 ;  /* 0x00000008000a7d12 */ /* 0x000e220008301800 */
[----:B------:R-:W-:-:S04]  /*0bb0*/  UIADD3 UR8, UP0, UPT, UR4, 0x70e, URZ ;  /* 0x0000070e04087890 */ /* 0x000fc8000ff1e0ff */
[----:B------:R-:W-:Y:S01]  /*0bc0*/  UIADD3.X UR9, UPT, UPT, URZ, UR5, URZ, UP0, !UPT ;  /* 0x00000005ff097290 */ /* 0x000fe200087fe4ff */
[----:B---3--:R-:W-:Y:S02]  /*0bd0*/  STG.E.64 desc[UR6][R2.64+0x100], R26 ;  /* 0x0001001a02007986 */ /* 0x008fe4000c101b06 */
[----:B------:R-:W3:Y:S01]  /*0be0*/  I2F.F64.U64 R18, UR10 ;  /* 0x0000000a00127d12 */ /* 0x000ee20008301800 */
[----:B------:R-:W-:-:S04]  /*0bf0*/  UIADD3 UR10, UP0, UPT, UR4, 0x738, URZ ;  /* 0x00000738040a7890 */ /* 0x000fc8000ff1e0ff */
[----:B------:R-:W-:Y:S01]  /*0c00*/  UIADD3.X UR11, UPT, UPT, URZ, UR5, URZ, UP0, !UPT ;  /* 0x00000005ff0b7290 */ /* 0x000fe200087fe4ff */
[----:B0-----:R0:W-:Y:S02]  /*0c10*/  STG.E.64 desc[UR6][R2.64+0x108], R10 ;  /* 0x0001080a02007986 */ /* 0x0011e4000c101b06 */
[----:B------:R-:W1:Y:S01]  /*0c20*/  I2F.F64.U64 R12, UR8 ;  /* 0x00000008000c7d12 */ /* 0x000e620008301800 */
[----:B------:R-:W-:-:S04]  /*0c30*/  UIADD3 UR8, UP0, UPT, UR4, 0x762, URZ ;  /* 0x0000076204087890 */ /* 0x000fc8000ff1e0ff */
[----:B------:R-:W-:Y:S01]  /*0c40*/  UIADD3.X UR9, UPT, UPT, URZ, UR5, URZ, UP0, !UPT ;  /* 0x00000005ff097290 */ /* 0x000fe200087fe4ff */
[----:B---3--:R-:W-:Y:S02]  /*0c50*/  STG.E.64 desc[UR6][R2.64+0x110], R18 ;  /* 0x0001101202007986 */ /* 0x008fe4000c101b06 */
[----:B------:R-:W3:Y:S01]  /*0c60*/  I2F.F64.U64 R4, UR10 ;  /* 0x0000000a00047d12 */ /* 0x000ee20008301800 */
[----:B------:R-:W-:-:S04]  /*0c70*/  UIADD3 UR10, UP0, UPT, UR4, 0x78c, URZ ;  /* 0x0000078c040a7890 */ /* 0x000fc8000ff1e0ff */
[----:B------:R-:W-:Y:S01]  /*0c80*/  UIADD3.X UR11, UPT, UPT, URZ, UR5, URZ, UP0, !UPT ;  /* 0x00000005ff0b7290 */ /* 0x000fe200087fe4ff */
[----:B-1----:R-:W-:Y:S02]  /*0c90*/  STG.E.64 desc[UR6][R2.64+0x118], R12 ;  /* 0x0001180c02007986 */ /* 0x002fe4000c101b06 */
[----:B------:R-:W1:Y:S01]  /*0ca0*/  I2F.F64.U64 R6, UR8 ;  /* 0x0000000800067d12 */ /* 0x000e620008301800 */
[----:B------:R-:W-:-:S04]  /*0cb0*/  UIADD3 UR8, UP0, UPT, UR4, 0x7b6, URZ ;  /* 0x000007b604087890 */ /* 0x000fc8000ff1e0ff */
[----:B------:R-:W-:Y:S01]  /*0cc0*/  UIADD3.X UR9, UPT, UPT, URZ, UR5, URZ, UP0, !UPT ;  /* 0x00000005ff097290 */ /* 0x000fe200087fe4ff */
[----:B---3--:R3:W-:Y:S02]  /*0cd0*/  STG.E.64 desc[UR6][R2.64+0x120], R4 ;  /* 0x0001200402007986 */ /* 0x0087e4000c101b06 */
[----:B------:R-:W4:Y:S01]  /*0ce0*/  I2F.F64.U64 R8, UR10 ;  /* 0x0000000a00087d12 */ /* 0x000f220008301800 */
[----:B------:R-:W-:-:S04]  /*0cf0*/  UIADD3 UR10, UP0, UPT, UR4, 0x7e0, URZ ;  /* 0x000007e0040a7890 */ /* 0x000fc8000ff1e0ff */
[----:B------:R-:W-:Y:S01]  /*0d00*/  UIADD3.X UR11, UPT, UPT, URZ, UR5, URZ, UP0, !UPT ;  /* 0x00000005ff0b7290 */ /* 0x000fe200087fe4ff */
[----:B-1----:R-:W-:Y:S02]  /*0d10*/  STG.E.64 desc[UR6][R2.64+0x128], R6 ;  /* 0x0001280602007986 */ /* 0x002fe4000c101b06 */
[----:B------:R-:W1:Y:S01]  /*0d20*/  I2F.F64.U64 R14, UR8 ;  /* 0x00000008000e7d12 */ /* 0x000e620008301800 */
[----:B------:R-:W-:-:S04]  /*0d30*/  UIADD3 UR8, UP0, UPT, UR4, 0x80a, URZ ;  /* 0x0000080a04087890 */ /* 0x000fc8000ff1e0ff */
[----:B------:R-:W-:Y:S01]  /*0d40*/  UIADD3.X UR9, UPT, UPT, URZ, UR5, URZ, UP0, !UPT ;  /* 0x00000005ff097290 */ /* 0x000fe200087fe4ff */
[----:B----4-:R-:W-:Y:S02]  /*0d50*/  STG.E.64 desc[UR6][R2.64+0x130], R8 ;  /* 0x0001300802007986 */ /* 0x010fe4000c101b06 */
        /* <DEDUP_REMOVED lines=8> */
[----:B--2---:R-:W2:Y:S01]  /*0de0*/  I2F.F64.U64 R22, UR10 ;  /* 0x0000000a00167d12 */ /* 0x004ea20008301800 */
[----:B------:R-:W-:-:S04]  /*0df0*/  UIADD3 UR10, UP0, UPT, UR4, 0x888, URZ ;  /* 0x00000888040a7890 */ /* 0x000fc8000ff1e0ff */
[----:B------:R-:W-:Y:S01]  /*0e00*/  UIADD3.X UR11, UPT, UPT, URZ, UR5, URZ, UP0, !UPT ;  /* 0x00000005ff0b7290 */ /* 0x000fe200087fe4ff */
[----:B-1----:R-:W-:Y:S02]  /*0e10*/  STG.E.64 desc[UR6][R2.64+0x148], R20 ;  /* 0x0001481402007986 */ /* 0x002fe4000c101b06 */
[----:B-----5:R-:W1:Y:S01]  /*0e20*/  I2F.F64.U64 R24, UR8 ;  /* 0x0000000800187d12 */ /* 0x020e620008301800 */
[----:B------:R-:W-:-:S04]  /*0e30*/  UIADD3 UR8, UP0, UPT, UR4, 0x8b2, URZ ;  /* 0x000008b204087890 */ /* 0x000fc8000ff1e0ff */
[----:B------:R-:W-:Y:S01]  /*0e40*/  UIADD3.X UR9, UPT, UPT, URZ, UR5, URZ, UP0, !UPT ;  /* 0x00000005ff097290 */ /* 0x000fe200087fe4ff */
[----:B--2---:R-:W-:Y:S02]  /*0e50*/  STG.E.64 desc[UR6][R2.64+0x150], R22 ;  /* 0x0001501602007986 */ /* 0x004fe4000c101b06 */
[----:B0-----:R-:W0:Y:S01]  /*0e60*/  I2F.F64.U64 R10, UR10 ;  /* 0x0000000a000a7d12 */ /* 0x001e220008301800 */
[----:B------:R-:W-:-:S04]  /*0e70*/  UIADD3 UR10, UP0, UPT, UR4, 0x8dc, URZ ;  /* 0x000008dc040a7890 */ /* 0x000fc8000ff1e0ff */
[----:B------:R-:W-:Y:S01]  /*0e80*/  UIADD3.X UR11, UPT, UPT, URZ, UR5, URZ, UP0, !UPT ;  /* 0x00000005ff0b7290 */ /* 0x000fe200087fe4ff */
[----:B-1----:R-:W-:Y:S02]  /*0e90*/  STG.E.64 desc[UR6][R2.64+0x158], R24 ;  /* 0x0001581802007986 */ /* 0x002fe4000c101b06 */
        /* <DEDUP_REMOVED lines=8> */
[----:B---3--:R-:W1:Y:S01]  /*0f20*/  I2F.F64.U64 R4, UR8 ;  /* 0x0000000800047d12 */ /* 0x008e620008301800 */
        /* <DEDUP_REMOVED lines=10> */
[----:B0-----:R-:W-:Y:S01]  /*0fd0*/  IMAD.X R27, RZ, RZ, R3, P0 ;  /* 0x000000ffff1b7224 */ /* 0x001fe200000e0603 */
[----:B--2---:R1:W-:Y:S01]  /*0fe0*/  STG.E.64 desc[UR6][R2.64+0x180], R18 ;  /* 0x0001801202007986 */ /* 0x0043e2000c101b06 */
[----:B------:R-:W0:Y:S01]  /*0ff0*/  I2F.F64.U64 R6, UR10 ;  /* 0x0000000a00067d12 */ /* 0x000e220008301800 */
[----:B------:R-:W-:-:S04]  /*1000*/  UIADD3 UR10, UP0, UPT, UR4, 0xa02, URZ ;  /* 0x00000a02040a7890 */ /* 0x000fc8000ff1e0ff */
[----:B------:R-:W-:Y:S01]  /*1010*/  UIADD3.X UR11, UPT, UPT, URZ, UR5, URZ, UP0, !UPT ;  /* 0x00000005ff0b7290 */ /* 0x000fe200087fe4ff */
[----:B---3--:R1:W-:Y:S02]  /*1020*/  STG.E.64 desc[UR6][R2.64+0x188], R12 ;  /* 0x0001880c02007986 */ /* 0x0083e4000c101b06 */
[----:B------:R-:W2:Y:S01]  /*1030*/  I2F.F64.U64 R8, UR12 ;  /* 0x0000000c00087d12 */ /* 0x000ea20008301800 */
[----:B------:R-:W-:-:S04]  /*1040*/  UIADD3 UR12, UP1, UPT, UR4, 0xa56, URZ ;  /* 0x00000a56040c7890 */ /* 0x000fc8000ff3e0ff */
[----:B------:R-:W-:Y:S01]  /*1050*/  UIADD3.X UR13, UPT, UPT, URZ, UR5, URZ, UP1, !UPT ;  /* 0x00000005ff0d7290 */ /* 0x000fe20008ffe4ff */
[----:B0-----:R1:W-:Y:S02]  /*1060*/  STG.E.64 desc[UR6][R2.64+0x190], R6 ;  /* 0x0001900602007986 */ /* 0x0013e4000c101b06 */
[----:B------:R-:W0:Y:S01]  /*1070*/  I2F.F64.U64 R14, UR8 ;  /* 0x00000008000e7d12 */ /* 0x000e220008301800 */
[----:B------:R-:W-:-:S04]  /*1080*/  UIADD3 UR8, UP0, UPT, UR4, 0xa2c, URZ ;  /* 0x00000a2c04087890 */ /* 0x000fc8000ff1e0ff */
[----:B------:R-:W-:Y:S01]  /*1090*/  UIADD3.X UR9, UPT, UPT, URZ, UR5, URZ, UP0, !UPT ;  /* 0x00000005ff097290 */ /* 0x000fe200087fe4ff */
[----:B--2---:R1:W-:Y:S02]  /*10a0*/  STG.E.64 desc[UR6][R2.64+0x198], R8 ;  /* 0x0001980802007986 */ /* 0x0043e4000c101b06 */
[----:B------:R-:W2:Y:S01]  /*10b0*/  I2F.F64.U64 R16, UR10 ;  /* 0x0000000a00107d12 */ /* 0x000ea20008301800 */
[----:B------:R-:W-:-:S04]  /*10c0*/  UIADD3 UR4, UP0, UPT, UR4, 0xa80, URZ ;  /* 0x00000a8004047890 */ /* 0x000fc8000ff1e0ff */
[----:B------:R-:W-:Y:S01]  /*10d0*/  UIADD3.X UR5, UPT, UPT, URZ, UR5, URZ, UP0, !UPT ;  /* 0x00000005ff057290 */ /* 0x000fe200087fe4ff */
[----:B0-----:R1:W-:Y:S02]  /*10e0*/  STG.E.64 desc[UR6][R2.64+0x1a0], R14 ;  /* 0x0001a00e02007986 */ /* 0x0013e4000c101b06 */
[----:B------:R-:W0:Y:S01]  /*10f0*/  I2F.F64.U64 R20, UR8 ;  /* 0x0000000800147d12 */ /* 0x000e220008301800 */
[----:B------:R-:W-:-:S04]  /*1100*/  UISETP.NE.U32.AND UP0, UPT, UR4, 0x54859, UPT ;  /* 0x000548590400788c */ /* 0x000fc8000bf05070 */
[----:B------:R-:W-:Y:S01]  /*1110*/  UISETP.NE.AND.EX UP0, UPT, UR5, URZ, UPT, UP0 ;  /* 0x000000ff0500728c */ /* 0x000fe2000bf05300 */
[----:B--2---:R1:W-:Y:S02]  /*1120*/  STG.E.64 desc[UR6][R2.64+0x1a8], R16 ;  /* 0x0001a81002007986 */ /* 0x0043e4000c101b06 */
[----:B------:R-:W2:Y:S02]  /*1130*/  I2F.F64.U64 R22, UR12 ;  /* 0x0000000c00167d12 */ /* 0x000ea40008301800 */
[----:B0-----:R1:W-:Y:S04]  /*1140*/  STG.E.64 desc[UR6][R2.64+0x1b0], R20 ;  /* 0x0001b01402007986 */ /* 0x0013e8000c101b06 */
[----:B--2---:R1:W-:Y:S01]  /*1150*/  STG.E.64 desc[UR6][R2.64+0x1b8], R22 ;  /* 0x0001b81602007986 */ /* 0x0043e2000c101b06 */
[----:B------:R-:W-:Y:S05]  /*1160*/  BRA.U UP0, `(.L_x_0) ;  /* 0xffffffed00e47547 */ /* 0x000fea000b83ffff */
[----:B------:R-:W-:Y:S05]  /*1170*/  EXIT ;  /* 0x000000000000794d */ /* 0x000fea0003800000 */
.L_x_1:
[----:B------:R-:W-:-:S00]  /*1180*/  BRA `(.L_x_1) ;  /* 0xfffffffc00fc7947 */ /* 0x000fc0000383ffff */
[----:B------:R-:W-:-:S00]  /*1190*/  NOP ;  /* 0x0000000000007918 */ /* 0x000fc00000000000 */
        /* <DEDUP_REMOVED lines=14> */
.L_x_4:


//--------------------- .text._Z3mulPdS_          --------------------------
	.section	.text._Z3mulPdS_,"ax",@progbits
	.align	128
        .global         _Z3mulPdS_
        .type           _Z3mulPdS_,@function
        .size           _Z3mulPdS_,(.L_x_5 - _Z3mulPdS_)
        .other          _Z3mulPdS_,@"STO_CUDA_ENTRY STV_DEFAULT"
_Z3mulPdS_:
.text._Z3mulPdS_:
[----:B------:R-:W-:Y:S01]  /*0000*/  LDC R1, c[0x0][0x37c] ;  /* 0x0000df00ff017b82 */ /* 0x000fe20000000800 */
[----:B------:R-:W0:Y:S07]  /*0010*/  S2R R0, SR_TID.X ;  /* 0x0000000000007919 */ /* 0x000e2e0000002100 */
[----:B------:R-:W0:Y:S01]  /*0020*/  S2UR UR4, SR_CTAID.X ;  /* 0x00000000000479c3 */ /* 0x000e220000002500 */
[----:B------:R-:W1:Y:S07]  /*0030*/  LDCU.64 UR6, c[0x0][0x358] ;  /* 0x00006b00ff0677ac */ /* 0x000e6e0008000a00 */
[----:B------:R-:W0:Y:S08]  /*0040*/  LDC R7, c[0x0][0x360] ;  /* 0x0000d800ff077b82 */ /* 0x000e300000000800 */
[----:B------:R-:W2:Y:S08]  /*0050*/  LDC.64 R4, c[0x0][0x380] ;  /* 0x0000e000ff047b82 */ /* 0x000eb00000000a00 */
[----:B------:R-:W3:Y:S01]  /*0060*/  LDC.64 R2, c[0x0][0x388] ;  /* 0x0000e200ff027b82 */ /* 0x000ee20000000a00 */
[----:B0-----:R-:W-:Y:S01]  /*0070*/  IMAD R7, R7, UR4, R0 ;  /* 0x0000000407077c24 */ /* 0x001fe2000f8e0200 */
[----:B------:R-:W-:-:S03]  /*0080*/  UMOV UR4, URZ ;  /* 0x000000ff00047c82 */ /* 0x000fc60008000000 */
[----:B--2---:R-:W-:-:S03]  /*0090*/  IMAD.WIDE.U32 R4, R7, 0x10000, R4 ;  /* 0x0001000007047825 */ /* 0x004fc600078e0004 */
[----:B------:R-:W-:Y:S01]  /*00a0*/  IADD3 R0, P0, PT, R4, 0x40, RZ ;  /* 0x0000004004007810 */ /* 0x000fe20007f1e0ff */
[----:B---3--:R-:W-:-:S03]  /*00b0*/  IMAD.WIDE.U32 R2, R7, 0x8, R2 ;  /* 0x0000000807027825 */ /* 0x008fc600078e0002 */
[----:B-1----:R-:W-:-:S09]  /*00c0*/  IADD3.X R7, PT, PT, RZ, R5, RZ, P0, !PT ;  /* 0x00000005ff077210 */ /* 0x002fd200007fe4ff */
.L_x_2:
[----:B-1----:R-:W-:Y:S01]  /*00d0*/  MOV R4, R0 ;  /* 0x0000000000047202 */ /* 0x002fe20000000f00 */
[----:B------:R-:W2:Y:S01]  /*00e0*/  LDG.E.64 R8, desc[UR6][R2.64] ;  /* 0x0000000602087981 */ /* 0x000ea2000c1e1b00 */
[----:B------:R-:W-:-:S05]  /*00f0*/  MOV R5, R7 ;  /* 0x0000000700057202 */ /* 0x000fca0000000f00 */
[----:B------:R-:W2:Y:S02]  /*0100*/  LDG.E.64 R6, desc[UR6][R4.64+-0x40] ;  /* 0xffffc00604067981 */ /* 0x000ea4000c1e1b00 */
[----:B--2---:R-:W-:Y:S02]  /*0110*/  DMUL R6, R6, R8 ;  /* 0x0000000806067228 */ /* 0x004fe40000000000 */
[----:B------:R-:W2:Y:S05]  /*0120*/  LDG.E.64 R8, desc[UR6][R4.64+-0x38] ;  /* 0xffffc80604087981 */ /* 0x000eaa000c1e1b00 */
[----:B------:R0:W-:Y:S04]  /*0130*/  STG.E.64 desc[UR6][R4.64+-0x40], R6 ;  /* 0xffffc00604007986 */ /* 0x0001e8000c101b06 */
[----:B------:R-:W2:Y:S04]  /*0140*/  LDG.E.64 R10, desc[UR6][R2.64] ;  /* 0x00000006020a7981 */ /* 0x000ea8000c1e1b00 */
[----:B0-----:R-:W3:Y:S01]  /*0150*/  LDG.E.64 R6, desc[UR6][R4.64+-0x20] ;  /* 0xffffe00604067981 */ /* 0x001ee2000c1e1b00 */
[----:B--2---:R-:W-:-:S03]  /*0160*/  DMUL R8, R8, R10 ;  /* 0x0000000a08087228 */ /* 0x004fc60000000000 */
[----:B------:R-:W2:Y:S04]  /*0170*/  LDG.E.64 R10, desc[UR6][R4.64+-0x30] ;  /* 0xffffd006040a7981 */ /* 0x000ea8000c1e1b00 */
[----:B------:R0:W-:Y:S04]  /*0180*/  STG.E.64 desc[UR6][R4.64+-0x38], R8 ;  /* 0xffffc80804007986 */ /* 0x0001e8000c101b06 */
[----:B------:R-:W2:Y:S04]  /*0190*/  LDG.E.64 R12, desc[UR6][R2.64] ;  /* 0x00000006020c7981 */ /* 0x000ea8000c1e1b00 */
[----:B0-----:R-:W4:Y:S01]  /*01a0*/  LDG.E.64 R8, desc[UR6][R4.64+-0x18] ;  /* 0xffffe80604087981 */ /* 0x001f22000c1e1b00 */
[----:B--2---:R-:W-:-:S03]  /*01b0*/  DMUL R10, R10, R12 ;  /* 0x0000000c0a0a7228 */ /* 0x004fc60000000000 */
[----:B------:R-:W2:Y:S04]  /*01c0*/  LDG.E.64 R12, desc[UR6][R4.64+-0x28] ;  /* 0xffffd806040c7981 */ /* 0x000ea8000c1e1b00 */
[----:B------:R0:W-:Y:S04]  /*01d0*/  STG.E.64 desc[UR6][R4.64+-0x30], R10 ;  /* 0xffffd00a04007986 */ /* 0x0001e8000c101b06 */
[----:B------:R-:W2:Y:S04]  /*01e0*/  LDG.E.64 R14, desc[UR6][R2.64] ;  /* 0x00000006020e7981 */ /* 0x000ea8000c1e1b00 */
[----:B0-----:R-:W5:Y:S01]  /*01f0*/  LDG.E.64 R10, desc[UR6][R4.64+-0x10] ;  /* 0xfffff006040a7981 */ /* 0x001f62000c1e1b00 */
[----:B--2---:R-:W-:-:S07]  /*0200*/  DMUL R12, R12, R14 ;  /* 0x0000000e0c0c7228 */ /* 0x004fce0000000000 */
[----:B------:R0:W-:Y:S04]  /*0210*/  STG.E.64 desc[UR6][R4.64+-0x28], R12 ;  /* 0xffffd80c04007986 */ /* 0x0001e8000c101b06 */
[----:B------:R-:W3:Y:S04]  /*0220*/  LDG.E.64 R14, desc[UR6][R2.64] ;  /* 0x00000006020e7981 */ /* 0x000ee8000c1e1b00 */
[----:B0-----:R-:W2:Y:S01]  /*0230*/  LDG.E.64 R12, desc[UR6][R4.64+-0x8] ;  /* 0xfffff806040c7981 */ /* 0x001ea2000c1e1b00 */
[----:B---3--:R-:W-:-:S07]  /*0240*/  DMUL R6, R6, R14 ;  /* 0x0000000e06067228 */ /* 0x008fce0000000000 */
[----:B------:R0:W-:Y:S04]  /*0250*/  STG.E.64 desc[UR6][R4.64+-0x20], R6 ;  /* 0xffffe00604007986 */ /* 0x0001e8000c101b06 */
[----:B------:R-:W4:Y:S04]  /*0260*/  LDG.E.64 R14, desc[UR6][R2.64] ;  /* 0x00000006020e7981 */ /* 0x000f28000c1e1b00 */
[----:B0-----:R-:W3:Y:S01]  /*0270*/  LDG.E.64 R6, desc[UR6][R4.64] ;  /* 0x0000000604067981 */ /* 0x001ee2000c1e1b00 */
[----:B----4-:R-:W-:-:S07]  /*0280*/  DMUL R8, R8, R14 ;  /* 0x0000000e08087228 */ /* 0x010fce0000000000 */
[----:B------:R0:W-:Y:S04]  /*0290*/  STG.E.64 desc[UR6][R4.64+-0x18], R8 ;  /* 0xffffe80804007986 */ /* 0x0001e8000c101b06 */
[----:B------:R-:W5:Y:S04]  /*02a0*/  LDG.E.64 R14, desc[UR6][R2.64] ;  /* 0x00000006020e7981 */ /* 0x000f68000c1e1b00 */
[----:B0-----:R-:W4:Y:S01]  /*02b0*/  LDG.E.64 R8, desc[UR6][R4.64+0x8] ;  /* 0x0000080604087981 */ /* 0x001f22000c1e1b00 */
[----:B-----5:R-:W-:-:S07]  /*02c0*/  DMUL R10, R10, R14 ;  /* 0x0000000e0a0a7228 */ /* 0x020fce0000000000 */
        /* <DEDUP_REMOVED lines=25> */
[----:B------:R-:W4:Y:S02]  /*0460*/  LDG.E.64 R14, desc[UR6][R2.64] ;  /* 0x00000006020e7981 */ /* 0x000f24000c1e1b00 */
[----:B----4-:R-:W-:-:S07]  /*0470*/  DMUL R8, R8, R14 ;  /* 0x0000000e08087228 */ /* 0x010fce0000000000 */
[----:B------:R1:W-:Y:S04]  /*0480*/  STG.E.64 desc[UR6][R4.64+0x28], R8 ;  /* 0x0000280804007986 */ /* 0x0003e8000c101b06 */
[----:B------:R-:W5:Y:S02]  /*0490*/  LDG.E.64 R14, desc[UR6][R2.64] ;  /* 0x00000006020e7981 */ /* 0x000f64000c1e1b00 */
[----:B-----5:R-:W-:-:S07]  /*04a0*/  DMUL R10, R10, R14 ;  /* 0x0000000e0a0a7228 */ /* 0x020fce0000000000 */
[----:B------:R1:W-:Y:S04]  /*04b0*/  STG.E.64 desc[UR6][R4.64+0x30], R10 ;  /* 0x0000300a04007986 */ /* 0x0003e8000c101b06 */
[----:B------:R-:W2:Y:S01]  /*04c0*/  LDG.E.64 R14, desc[UR6][R2.64] ;  /* 0x00000006020e7981 */ /* 0x000ea2000c1e1b00 */
[----:B------:R-:W-:-:S04]  /*04d0*/  UIADD3 UR4, UPT, UPT, UR4, 0x10, URZ ;  /* 0x0000001004047890 */ /* 0x000fc8000fffe0ff */
[----:B------:R-:W-:Y:S01]  /*04e0*/  UISETP.NE.AND UP0, UPT, UR4, 0x2000, UPT ;  /* 0x000020000400788c */ /* 0x000fe2000bf05270 */
[----:B------:R-:W-:-:S04]  /*04f0*/  IADD3 R0, P0, PT, R4, 0x80, RZ ;  /* 0x0000008004007810 */ /* 0x000fc80007f1e0ff */
[----:B0-----:R-:W-:Y:S01]  /*0500*/  IADD3.X R7, PT, PT, RZ, R5, RZ, P0, !PT ;  /* 0x00000005ff077210 */ /* 0x001fe200007fe4ff */
[----:B--2---:R-:W-:-:S07]  /*0510*/  DMUL R12, R12, R14 ;  /* 0x0000000e0c0c7228 */ /* 0x004fce0000000000 */
[----:B------:R1:W-:Y:S01]  /*0520*/  STG.E.64 desc[UR6][R4.64+0x38], R12 ;  /* 0x0000380c04007986 */ /* 0x0003e2000c101b06 */
[----:B------:R-:W-:Y:S05]  /*0530*/  BRA.U UP0, `(.L_x_2) ;  /* 0xfffffff900e47547 */ /* 0x000fea000b83ffff */
[----:B------:R-:W-:Y:S05]  /*0540*/  EXIT ;  /* 0x000000000000794d */ /* 0x000fea0003800000 */
.L_x_3:
        /* <DEDUP_REMOVED lines=11> */
.L_x_5:


//--------------------- .nv.shared.reserved.0     --------------------------
	.section	.nv.shared.reserved.0,"aw",@nobits
	.weak		__nv_reservedSMEM_offset_0_alias
	.size		__nv_reservedSMEM_offset_0_alias, 0, 64
	.other		__nv_reservedSMEM_offset_0_alias,@"STO_CUDA_RESERVED_SHARED STV_DEFAULT"
__nv_reservedSMEM_offset_0_alias:
	.zero		0
	.zero		64


//--------------------- .nv.constant0._Z10gen_matrixPd --------------------------
	.section	.nv.constant0._Z10gen_matrixPd,"a",@progbits
	.sectionflags	@""
	.align	4
.nv.constant0._Z10gen_matrixPd:
	.zero		904


//--------------------- .nv.constant0._Z3mulPdS_  --------------------------
	.section	.nv.constant0._Z3mulPdS_,"a",@progbits
	.sectionflags	@""
	.align	4
.nv.constant0._Z3mulPdS_:
	.zero		912


//--------------------- SYMBOLS --------------------------

	.type		.nv.reservedSmem.offset0,@object
	.size		.nv.reservedSmem.offset0,0x4
